	.headerflags	@"EF_CUDA_TEXMODE_UNIFIED EF_CUDA_64BIT_ADDRESS EF_CUDA_ACCELERATORS EF_CUDA_SM90 EF_CUDA_VIRTUAL_SM(EF_CUDA_SM90)"
	.elftype	@"ET_EXEC"


//--------------------- .nv.info                  --------------------------
	.section	.nv.info,"",@"SHT_CUDA_INFO"
	.align	4


	//----- nvinfo : EIATTR_REGCOUNT
	.align		4
        /*0000*/ 	.byte	0x04, 0x2f
        /*0002*/ 	.short	(.L_1 - .L_0)
	.align		4
.L_0:
        /*0004*/ 	.word	index@(triton_poi_fused_convolution_5)
        /*0008*/ 	.word	0x0000000a


	//----- nvinfo : EIATTR_MIN_STACK_SIZE
	.align		4
.L_1:
        /*000c*/ 	.byte	0x04, 0x12
        /*000e*/ 	.short	(.L_3 - .L_2)
	.align		4
.L_2:
        /*0010*/ 	.word	index@(triton_poi_fused_convolution_5)
        /*0014*/ 	.word	0x00000000


	//----- nvinfo : EIATTR_FRAME_SIZE
	.align		4
.L_3:
        /*0018*/ 	.byte	0x04, 0x11
        /*001a*/ 	.short	(.L_5 - .L_4)
	.align		4
.L_4:
        /*001c*/ 	.word	index@(triton_poi_fused_convolution_5)
        /*0020*/ 	.word	0x00000000


	//----- nvinfo : EIATTR_MIN_STACK_SIZE
	.align		4
.L_5:
        /*0024*/ 	.byte	0x04, 0x12
        /*0026*/ 	.short	(.L_7 - .L_6)
	.align		4
.L_6:
        /*0028*/ 	.word	index@(triton_poi_fused_convolution_5)
        /*002c*/ 	.word	0x00000000
.L_7:


//--------------------- .nv.info.triton_poi_fused_convolution_5 --------------------------
	.section	.nv.info.triton_poi_fused_convolution_5,"",@"SHT_CUDA_INFO"
	.sectionflags	@""
	.align	4


	//----- nvinfo : EIATTR_CUDA_API_VERSION
	.align		4
        /*0000*/ 	.byte	0x04, 0x37
        /*0002*/ 	.short	(.L_9 - .L_8)
.L_8:
        /*0004*/ 	.word	0x0000007c


	//----- nvinfo : EIATTR_KPARAM_INFO
	.align		4
.L_9:
        /*0008*/ 	.byte	0x04, 0x17
        /*000a*/ 	.short	(.L_11 - .L_10)
.L_10:
        /*000c*/ 	.word	0x00000000
        /*0010*/ 	.short	0x0002
        /*0012*/ 	.short	0x0010
        /*0014*/ 	.byte	0x00, 0xf0, 0x11, 0x00


	//----- nvinfo : EIATTR_KPARAM_INFO
	.align		4
.L_11:
        /*0018*/ 	.byte	0x04, 0x17
        /*001a*/ 	.short	(.L_13 - .L_12)
.L_12:
        /*001c*/ 	.word	0x00000000
        /*0020*/ 	.short	0x0001
        /*0022*/ 	.short	0x0008
        /*0024*/ 	.byte	0x00, 0xf4, 0x21, 0x00


	//----- nvinfo : EIATTR_KPARAM_INFO
	.align		4
.L_13:
        /*0028*/ 	.byte	0x04, 0x17
        /*002a*/ 	.short	(.L_15 - .L_14)
.L_14:
        /*002c*/ 	.word	0x00000000
        /*0030*/ 	.short	0x0000
        /*0032*/ 	.short	0x0000
        /*0034*/ 	.byte	0x00, 0xf4, 0x21, 0x00


	//----- nvinfo : EIATTR_SPARSE_MMA_MASK
	.align		4
.L_15:
        /*0038*/ 	.byte	0x03, 0x50
        /*003a*/ 	.short	0x0000


	//----- nvinfo : EIATTR_MAXREG_COUNT
	.align		4
        /*003c*/ 	.byte	0x03, 0x1b
        /*003e*/ 	.short	0x00ff


	//----- nvinfo : EIATTR_EXIT_INSTR_OFFSETS
	.align		4
        /*0040*/ 	.byte	0x04, 0x1c
        /*0042*/ 	.short	(.L_17 - .L_16)


	//   ....[0]....
.L_16:
        /*0044*/ 	.word	0x000000e0


	//   ....[1]....
        /*0048*/ 	.word	0x00000100


	//----- nvinfo : EIATTR_REQNTID
	.align		4
.L_17:
        /*004c*/ 	.byte	0x04, 0x10
        /*004e*/ 	.short	(.L_19 - .L_18)
.L_18:
        /*0050*/ 	.word	0x00000080
        /*0054*/ 	.word	0x00000001
        /*0058*/ 	.word	0x00000001


	//----- nvinfo : EIATTR_CBANK_PARAM_SIZE
	.align		4
.L_19:
        /*005c*/ 	.byte	0x03, 0x19
        /*005e*/ 	.short	0x0014


	//----- nvinfo : EIATTR_PARAM_CBANK
	.align		4
        /*0060*/ 	.byte	0x04, 0x0a
        /*0062*/ 	.short	(.L_21 - .L_20)
	.align		4
.L_20:
        /*0064*/ 	.word	index@(.nv.constant0.triton_poi_fused_convolution_5)
        /*0068*/ 	.short	0x0210
        /*006a*/ 	.short	0x0014


	//----- nvinfo : EIATTR_SW_WAR
	.align		4
.L_21:
        /*006c*/ 	.byte	0x04, 0x36
        /*006e*/ 	.short	(.L_23 - .L_22)
.L_22:
        /*0070*/ 	.word	0x00000008
.L_23:


//--------------------- .nv.callgraph             --------------------------
	.section	.nv.callgraph,"",@"SHT_CUDA_CALLGRAPH"
	.align	4
	.sectionentsize	8
	.align		4
        /*0000*/ 	.word	0x00000000
	.align		4
        /*0004*/ 	.word	0xffffffff
	.align		4
        /*0008*/ 	.word	0x00000000
	.align		4
        /*000c*/ 	.word	0xfffffffe
	.align		4
        /*0010*/ 	.word	0x00000000
	.align		4
        /*0014*/ 	.word	0xfffffffd
	.align		4
        /*0018*/ 	.word	0x00000000
	.align		4
        /*001c*/ 	.word	0xfffffffc


//--------------------- .text.triton_poi_fused_convolution_5 --------------------------
	.section	.text.triton_poi_fused_convolution_5,"ax",@progbits
	.align	128
        .global         triton_poi_fused_convolution_5
        .type           triton_poi_fused_convolution_5,@function
        .size           triton_poi_fused_convolution_5,(.L_x_1 - triton_poi_fused_convolution_5)
        .other          triton_poi_fused_convolution_5,@"STO_CUDA_ENTRY STV_DEFAULT"
triton_poi_fused_convolution_5:
.text.triton_poi_fused_convolution_5:
[----:B------:R-:W0:Y:S02]  /*0000*/  LDC R1, c[0x0][0x28] ;  /* 0x00000a00ff017b82 */ /* 0x000e240000000800 */
[----:B------:R-:W1:Y:S01]  /*0010*/  S2R R0, SR_TID.X ;  /* 0x0000000000007919 */ /* 0x000e620000002100 */
[----:B------:R-:W2:Y:S01]  /*0020*/  LDC.64 R2, c[0x0][0x210] ;  /* 0x00008400ff027b82 */ /* 0x000ea20000000a00 */
[----:B------:R-:W-:Y:S01]  /*0030*/  ULDC.64 UR4, c[0x0][0x208] ;  /* 0x0000820000047ab9 */ /* 0x000fe20000000a00 */
[----:B------:R-:W3:Y:S06]  /*0040*/  S2R R7, SR_CTAID.X ;  /* 0x0000000000077919 */ /* 0x000eec0000002500 */
[----:B------:R-:W4:Y:S01]  /*0050*/  LDC.64 R4, c[0x0][0x218] ;  /* 0x00008600ff047b82 */ /* 0x000f220000000a00 */
[----:B-1----:R-:W-:Y:S01]  /*0060*/  LOP3.LUT R0, R0, 0x7f, RZ, 0xc0, !PT ;  /* 0x0000007f00007812 */ /* 0x002fe200078ec0ff */
[----:B----4-:R-:W4:Y:S03]  /*0070*/  LDG.E R5, desc[UR4][R4.64] ;  /* 0x0000000404057981 */ /* 0x010f26000c1e1900 */
[----:B---3--:R-:W-:Y:S01]  /*0080*/  LEA R7, R7, R0, 0x7 ;  /* 0x0000000007077211 */ /* 0x008fe200078e38ff */
[----:B------:R-:W-:-:S03]  /*0090*/  HFMA2.MMA R0, -RZ, RZ, 0, 0 ;  /* 0x00000000ff007435 */ /* 0x000fc600000001ff */
[C---:B------:R-:W-:Y:S01]  /*00a0*/  ISETP.GE.AND P0, PT, R7.reuse, 0xc4, PT ;  /* 0x000000c40700780c */ /* 0x040fe20003f06270 */
[----:B--2---:R-:W-:-:S12]  /*00b0*/  IMAD.WIDE R2, R7, 0x4, R2 ;  /* 0x0000000407027825 */ /* 0x004fd800078e0202 */
[----:B------:R-:W4:Y:S02]  /*00c0*/  @!P0 LDG.E R0, desc[UR4][R2.64] ;  /* 0x0000000402008981 */ /* 0x000f24000c1e1900 */
[----:B----4-:R-:W-:Y:S01]  /*00d0*/  FADD R7, R5, R0 ;  /* 0x0000000005077221 */ /* 0x010fe20000000000 */
[----:B------:R-:W-:Y:S06]  /*00e0*/  @P0 EXIT ;  /* 0x000000000000094d */ /* 0x000fec0003800000 */
[----:B------:R-:W-:Y:S01]  /*00f0*/  STG.E desc[UR4][R2.64], R7 ;  /* 0x0000000702007986 */ /* 0x000fe2000c101904 */
[----:B------:R-:W-:Y:S05]  /*0100*/  EXIT ;  /* 0x000000000000794d */ /* 0x000fea0003800000 */
.L_x_0:
[----:B------:R-:W-:-:S00]  /*0110*/  BRA `(.L_x_0) ;  /* 0xfffffffc00fc7947 */ /* 0x000fc0000383ffff */
[----:B------:R-:W-:-:S00]  /*0120*/  NOP ;  /* 0x0000000000007918 */ /* 0x000fc00000000000 */
        /* <DEDUP_REMOVED lines=13> */
.L_x_1:


//--------------------- .nv.constant0.triton_poi_fused_convolution_5 --------------------------
	.section	.nv.constant0.triton_poi_fused_convolution_5,"a",@progbits
	.sectionflags	@""
	.align	4
.nv.constant0.triton_poi_fused_convolution_5:
	.zero		548
